//
// Generated by NVIDIA NVVM Compiler
//
// Compiler Build ID: CL-36424714
// Cuda compilation tools, release 13.0, V13.0.88
// Based on NVVM 20.0.0
//

.version 9.0
.target sm_100
.address_size 64

	// .globl	_Z6kernelPfS_S_iii
// _ZZ6kernelPfS_S_iiiE5cache has been demoted

.visible .entry _Z6kernelPfS_S_iii(
	.param .u64 .ptr .align 1 _Z6kernelPfS_S_iii_param_0,
	.param .u64 .ptr .align 1 _Z6kernelPfS_S_iii_param_1,
	.param .u64 .ptr .align 1 _Z6kernelPfS_S_iii_param_2,
	.param .u32 _Z6kernelPfS_S_iii_param_3,
	.param .u32 _Z6kernelPfS_S_iii_param_4,
	.param .u32 _Z6kernelPfS_S_iii_param_5
)
{
	.reg .pred 	%p<4>;
	.reg .b32 	%r<15>;
	.reg .b32 	%f<8>;
	.reg .b64 	%rd<12>;
	// demoted variable
	.shared .align 4 .b8 _ZZ6kernelPfS_S_iiiE5cache[16];
	ld.param.u64 	%rd1, [_Z6kernelPfS_S_iii_param_0];
	ld.param.u64 	%rd2, [_Z6kernelPfS_S_iii_param_1];
	ld.param.u64 	%rd3, [_Z6kernelPfS_S_iii_param_2];
	ld.param.u32 	%r6, [_Z6kernelPfS_S_iii_param_3];
	ld.param.u32 	%r7, [_Z6kernelPfS_S_iii_param_4];
	ld.param.u32 	%r8, [_Z6kernelPfS_S_iii_param_5];
	mov.u32 	%r1, %tid.x;
	setp.ge.s32 	%p1, %r1, %r8;
	shl.b32 	%r9, %r1, 2;
	mov.u32 	%r10, _ZZ6kernelPfS_S_iiiE5cache;
	add.s32 	%r2, %r10, %r9;
	@%p1 bra 	$L__BB0_2;
	cvta.to.global.u64 	%rd4, %rd1;
	cvta.to.global.u64 	%rd5, %rd2;
	mul.wide.u32 	%rd6, %r1, 4;
	add.s64 	%rd7, %rd4, %rd6;
	ld.global.f32 	%f1, [%rd7];
	add.s64 	%rd8, %rd5, %rd6;
	ld.global.f32 	%f2, [%rd8];
	mul.f32 	%f3, %f1, %f2;
	st.shared.f32 	[%r2], %f3;
$L__BB0_2:
	bar.sync 	0;
	mov.u32 	%r14, %ntid.x;
	setp.lt.u32 	%p2, %r14, 2;
	@%p2 bra 	$L__BB0_4;
$L__BB0_3:
	shr.u32 	%r5, %r14, 1;
	shl.b32 	%r11, %r5, 2;
	add.s32 	%r12, %r2, %r11;
	ld.shared.f32 	%f4, [%r12];
	ld.shared.f32 	%f5, [%r2];
	add.f32 	%f6, %f4, %f5;
	st.shared.f32 	[%r2], %f6;
	bar.sync 	0;
	setp.gt.u32 	%p3, %r14, 3;
	mov.u32 	%r14, %r5;
	@%p3 bra 	$L__BB0_3;
$L__BB0_4:
	cvta.to.global.u64 	%rd9, %rd3;
	ld.shared.f32 	%f7, [_ZZ6kernelPfS_S_iiiE5cache];
	mad.lo.s32 	%r13, %r8, %r6, %r7;
	mul.wide.s32 	%rd10, %r13, 4;
	add.s64 	%rd11, %rd9, %rd10;
	st.global.f32 	[%rd11], %f7;
	ret;

}


// ===== COMPILED SASS (sm_100) =====

	.target	sm_100

	.elftype	@"ET_EXEC"


//--------------------- .note.nv.tkinfo           --------------------------
	.section	.note.nv.tkinfo,"",@"SHT_NOTE"
	.sectionflags	@"SHF_NOTE_NV_TKINFO"
	.tkinfo
        /*0018*/ 	.word	0x00000002
        /*0030*/ 	.string	""
        /*0030*/ 	.string	"ptxas"
        /*0030*/ 	.string	"Cuda compilation tools, release 13.0, V13.0.88"
        /*0030*/ 	.string	"Build cuda_13.0.r13.0/compiler.36424714_0"
        /*0030*/ 	.string	"-arch sm_100 -m 64 "



//--------------------- .note.nv.cuinfo           --------------------------
	.section	.note.nv.cuinfo,"",@"SHT_NOTE"
	.sectionflags	@"SHF_NOTE_NV_CUINFO"
        /*0018*/ 	.short	0x0002
        /*001a*/ 	.short	0x0064
        /*001c*/ 	.short	0x0082
	.zero		2


//--------------------- .nv.info                  --------------------------
	.section	.nv.info,"",@"SHT_CUDA_INFO"
	.align	4


	//----- nvinfo : EIATTR_REGCOUNT
	.align		4
        /*0000*/ 	.byte	0x04, 0x2f
        /*0002*/ 	.short	(.L_1 - .L_0)
	.align		4
.L_0:
        /*0004*/ 	.word	index@(_Z6kernelPfS_S_iii)
        /*0008*/ 	.word	0x0000000a


	//----- nvinfo : EIATTR_FRAME_SIZE
	.align		4
.L_1:
        /*000c*/ 	.byte	0x04, 0x11
        /*000e*/ 	.short	(.L_3 - .L_2)
	.align		4
.L_2:
        /*0010*/ 	.word	index@(_Z6kernelPfS_S_iii)
        /*0014*/ 	.word	0x00000000


	//----- nvinfo : EIATTR_MIN_STACK_SIZE
	.align		4
.L_3:
        /*0018*/ 	.byte	0x04, 0x12
        /*001a*/ 	.short	(.L_5 - .L_4)
	.align		4
.L_4:
        /*001c*/ 	.word	index@(_Z6kernelPfS_S_iii)
        /*0020*/ 	.word	0x00000000
.L_5:


//--------------------- .nv.compat                --------------------------
	.section	.nv.compat,"",@"SHT_CUDA_COMPAT_INFO"
	.align	4
        /*0000*/ 	.byte	0x02, 0x09, 0x00, 0x00, 0x02, 0x02, 0x01, 0x00, 0x02, 0x05, 0x05, 0x00, 0x03, 0x07, 0x01, 0x01
        /*0010*/ 	.byte	0x02, 0x03, 0x00, 0x00, 0x02, 0x06, 0x01, 0x00, 0x04, 0x0b, 0x08, 0x00, 0x09, 0x00, 0x00, 0x00
        /*0020*/ 	.byte	0x00, 0x00, 0x00, 0x00


//--------------------- .nv.info._Z6kernelPfS_S_iii --------------------------
	.section	.nv.info._Z6kernelPfS_S_iii,"",@"SHT_CUDA_INFO"
	.sectionflags	@""
	.align	4


	//----- nvinfo : EIATTR_CUDA_API_VERSION
	.align		4
        /*0000*/ 	.byte	0x04, 0x37
        /*0002*/ 	.short	(.L_7 - .L_6)
.L_6:
        /*0004*/ 	.word	0x00000082


	//----- nvinfo : EIATTR_KPARAM_INFO
	.align		4
.L_7:
        /*0008*/ 	.byte	0x04, 0x17
        /*000a*/ 	.short	(.L_9 - .L_8)
.L_8:
        /*000c*/ 	.word	0x00000000
        /*0010*/ 	.short	0x0005
        /*0012*/ 	.short	0x0020
        /*0014*/ 	.byte	0x00, 0xf0, 0x11, 0x00


	//----- nvinfo : EIATTR_KPARAM_INFO
	.align		4
.L_9:
        /*0018*/ 	.byte	0x04, 0x17
        /*001a*/ 	.short	(.L_11 - .L_10)
.L_10:
        /*001c*/ 	.word	0x00000000
        /*0020*/ 	.short	0x0004
        /*0022*/ 	.short	0x001c
        /*0024*/ 	.byte	0x00, 0xf0, 0x11, 0x00


	//----- nvinfo : EIATTR_KPARAM_INFO
	.align		4
.L_11:
        /*0028*/ 	.byte	0x04, 0x17
        /*002a*/ 	.short	(.L_13 - .L_12)
.L_12:
        /*002c*/ 	.word	0x00000000
        /*0030*/ 	.short	0x0003
        /*0032*/ 	.short	0x0018
        /*0034*/ 	.byte	0x00, 0xf0, 0x11, 0x00


	//----- nvinfo : EIATTR_KPARAM_INFO
	.align		4
.L_13:
        /*0038*/ 	.byte	0x04, 0x17
        /*003a*/ 	.short	(.L_15 - .L_14)
.L_14:
        /*003c*/ 	.word	0x00000000
        /*0040*/ 	.short	0x0002
        /*0042*/ 	.short	0x0010
        /*0044*/ 	.byte	0x00, 0xf5, 0x21, 0x00


	//----- nvinfo : EIATTR_KPARAM_INFO
	.align		4
.L_15:
        /*0048*/ 	.byte	0x04, 0x17
        /*004a*/ 	.short	(.L_17 - .L_16)
.L_16:
        /*004c*/ 	.word	0x00000000
        /*0050*/ 	.short	0x0001
        /*0052*/ 	.short	0x0008
        /*0054*/ 	.byte	0x00, 0xf5, 0x21, 0x00


	//----- nvinfo : EIATTR_KPARAM_INFO
	.align		4
.L_17:
        /*0058*/ 	.byte	0x04, 0x17
        /*005a*/ 	.short	(.L_19 - .L_18)
.L_18:
        /*005c*/ 	.word	0x00000000
        /*0060*/ 	.short	0x0000
        /*0062*/ 	.short	0x0000
        /*0064*/ 	.byte	0x00, 0xf5, 0x21, 0x00


	//----- nvinfo : EIATTR_SPARSE_MMA_MASK
	.align		4
.L_19:
        /*0068*/ 	.byte	0x03, 0x50
        /*006a*/ 	.short	0x0000


	//----- nvinfo : EIATTR_MAXREG_COUNT
	.align		4
        /*006c*/ 	.byte	0x03, 0x1b
        /*006e*/ 	.short	0x00ff


	//----- nvinfo : EIATTR_NUM_BARRIERS
	.align		4
        /*0070*/ 	.byte	0x02, 0x4c
        /*0072*/ 	.byte	0x01
	.zero		1


	//----- nvinfo : EIATTR_MERCURY_ISA_VERSION
	.align		4
        /*0074*/ 	.byte	0x03, 0x5f
        /*0076*/ 	.short	0x0101


	//----- nvinfo : EIATTR_VRC_CTA_INIT_COUNT
	.align		4
        /*0078*/ 	.byte	0x02, 0x4a
	.zero		1
	.zero		1


	//----- nvinfo : EIATTR_EXIT_INSTR_OFFSETS
	.align		4
        /*007c*/ 	.byte	0x04, 0x1c
        /*007e*/ 	.short	(.L_21 - .L_20)


	//   ....[0]....
.L_20:
        /*0080*/ 	.word	0x00000260


	//----- nvinfo : EIATTR_CBANK_PARAM_SIZE
	.align		4
.L_21:
        /*0084*/ 	.byte	0x03, 0x19
        /*0086*/ 	.short	0x0024


	//----- nvinfo : EIATTR_PARAM_CBANK
	.align		4
        /*0088*/ 	.byte	0x04, 0x0a
        /*008a*/ 	.short	(.L_23 - .L_22)
	.align		4
.L_22:
        /*008c*/ 	.word	index@(.nv.constant0._Z6kernelPfS_S_iii)
        /*0090*/ 	.short	0x0380
        /*0092*/ 	.short	0x0024


	//----- nvinfo : EIATTR_SW_WAR
	.align		4
.L_23:
        /*0094*/ 	.byte	0x04, 0x36
        /*0096*/ 	.short	(.L_25 - .L_24)
.L_24:
        /*0098*/ 	.word	0x00000008
.L_25:


//--------------------- .nv.callgraph             --------------------------
	.section	.nv.callgraph,"",@"SHT_CUDA_CALLGRAPH"
	.align	4
	.sectionentsize	8
	.align		4
        /*0000*/ 	.word	0x00000000
	.align		4
        /*0004*/ 	.word	0xffffffff
	.align		4
        /*0008*/ 	.word	0x00000000
	.align		4
        /*000c*/ 	.word	0xfffffffe
	.align		4
        /*0010*/ 	.word	0x00000000
	.align		4
        /*0014*/ 	.word	0xfffffffd
	.align		4
        /*0018*/ 	.word	0x00000000
	.align		4
        /*001c*/ 	.word	0xfffffffc


//--------------------- .text._Z6kernelPfS_S_iii  --------------------------
	.section	.text._Z6kernelPfS_S_iii,"ax",@progbits
	.align	128
        .global         _Z6kernelPfS_S_iii
        .type           _Z6kernelPfS_S_iii,@function
        .size           _Z6kernelPfS_S_iii,(.L_x_3 - _Z6kernelPfS_S_iii)
        .other          _Z6kernelPfS_S_iii,@"STO_CUDA_ENTRY STV_DEFAULT"
_Z6kernelPfS_S_iii:
.text._Z6kernelPfS_S_iii:
[----:B------:R-:W-:Y:S01]  /*0000*/  LDC R1, c[0x0][0x37c] ;  /* 0x0000df00ff017b82 */ /* 0x000fe20000000800 */
[----:B------:R-:W0:Y:S01]  /*0010*/  S2R R7, SR_TID.X ;  /* 0x0000000000077919 */ /* 0x000e220000002100 */
[----:B------:R-:W0:Y:S06]  /*0020*/  LDCU UR9, c[0x0][0x3a0] ;  /* 0x00007400ff0977ac */ /* 0x000e2c0008000800 */
[----:B------:R-:W1:Y:S01]  /*0030*/  LDC.64 R2, c[0x0][0x380] ;  /* 0x0000e000ff027b82 */ /* 0x000e620000000a00 */
[----:B------:R-:W2:Y:S07]  /*0040*/  LDCU.64 UR6, c[0x0][0x358] ;  /* 0x00006b00ff0677ac */ /* 0x000eae0008000a00 */
[----:B------:R-:W3:Y:S01]  /*0050*/  LDC.64 R4, c[0x0][0x388] ;  /* 0x0000e200ff047b82 */ /* 0x000ee20000000a00 */
[----:B0-----:R-:W-:-:S13]  /*0060*/  ISETP.GE.AND P0, PT, R7, UR9, PT ;  /* 0x0000000907007c0c */ /* 0x001fda000bf06270 */
[----:B-1----:R-:W-:-:S04]  /*0070*/  @!P0 IMAD.WIDE.U32 R2, R7, 0x4, R2 ;  /* 0x0000000407028825 */ /* 0x002fc800078e0002 */
[----:B---3--:R-:W-:Y:S02]  /*0080*/  @!P0 IMAD.WIDE.U32 R4, R7, 0x4, R4 ;  /* 0x0000000407048825 */ /* 0x008fe400078e0004 */
[----:B--2---:R-:W2:Y:S04]  /*0090*/  @!P0 LDG.E R2, desc[UR6][R2.64] ;  /* 0x0000000602028981 */ /* 0x004ea8000c1e1900 */
[----:B------:R-:W2:Y:S01]  /*00a0*/  @!P0 LDG.E R5, desc[UR6][R4.64] ;  /* 0x0000000604058981 */ /* 0x000ea2000c1e1900 */
[----:B------:R-:W0:Y:S01]  /*00b0*/  S2UR UR5, SR_CgaCtaId ;  /* 0x00000000000579c3 */ /* 0x000e220000008800 */
[----:B------:R-:W-:Y:S01]  /*00c0*/  UMOV UR4, 0x400 ;  /* 0x0000040000047882 */ /* 0x000fe20000000000 */
[----:B------:R-:W1:Y:S02]  /*00d0*/  LDCU UR8, c[0x0][0x360] ;  /* 0x00006c00ff0877ac */ /* 0x000e640008000800 */
[----:B-1----:R-:W-:-:S02]  /*00e0*/  UISETP.GE.U32.AND UP0, UPT, UR8, 0x2, UPT ;  /* 0x000000020800788c */ /* 0x002fc4000bf06070 */
[----:B0-----:R-:W-:-:S06]  /*00f0*/  ULEA UR4, UR5, UR4, 0x18 ;  /* 0x0000000405047291 */ /* 0x001fcc000f8ec0ff */
[----:B------:R-:W-:Y:S01]  /*0100*/  LEA R0, R7, UR4, 0x2 ;  /* 0x0000000407007c11 */ /* 0x000fe2000f8e10ff */
[----:B--2---:R-:W-:-:S05]  /*0110*/  @!P0 FMUL R7, R2, R5 ;  /* 0x0000000502078220 */ /* 0x004fca0000400000 */
[----:B------:R0:W-:Y:S01]  /*0120*/  @!P0 STS [R0], R7 ;  /* 0x0000000700008388 */ /* 0x0001e20000000800 */
[----:B------:R-:W-:Y:S06]  /*0130*/  BAR.SYNC.DEFER_BLOCKING 0x0 ;  /* 0x0000000000007b1d */ /* 0x000fec0000010000 */
[----:B------:R-:W-:Y:S05]  /*0140*/  BRA.U !UP0, `(.L_x_0) ;  /* 0x00000001082c7547 */ /* 0x000fea000b800000 */
[----:B------:R-:W-:-:S07]  /*0150*/  MOV R2, UR8 ;  /* 0x0000000800027c02 */ /* 0x000fce0008000f00 */
.L_x_1:
[----:B------:R-:W-:Y:S01]  /*0160*/  SHF.R.U32.HI R3, RZ, 0x1, R2 ;  /* 0x00000001ff037819 */ /* 0x000fe20000011602 */
[----:B-1----:R-:W-:Y:S01]  /*0170*/  LDS R5, [R0] ;  /* 0x0000000000057984 */ /* 0x002fe20000000800 */
[----:B------:R-:W-:Y:S02]  /*0180*/  ISETP.GT.U32.AND P0, PT, R2, 0x3, PT ;  /* 0x000000030200780c */ /* 0x000fe40003f04070 */
[----:B------:R-:W-:Y:S02]  /*0190*/  LEA R4, R3, R0, 0x2 ;  /* 0x0000000003047211 */ /* 0x000fe400078e10ff */
[----:B------:R-:W-:-:S04]  /*01a0*/  MOV R2, R3 ;  /* 0x0000000300027202 */ /* 0x000fc80000000f00 */
[----:B------:R-:W1:Y:S02]  /*01b0*/  LDS R4, [R4] ;  /* 0x0000000004047984 */ /* 0x000e640000000800 */
[----:B-1----:R-:W-:-:S05]  /*01c0*/  FADD R5, R4, R5 ;  /* 0x0000000504057221 */ /* 0x002fca0000000000 */
[----:B------:R1:W-:Y:S01]  /*01d0*/  STS [R0], R5 ;  /* 0x0000000500007388 */ /* 0x0003e20000000800 */
[----:B------:R-:W-:Y:S06]  /*01e0*/  BAR.SYNC.DEFER_BLOCKING 0x0 ;  /* 0x0000000000007b1d */ /* 0x000fec0000010000 */
[----:B------:R-:W-:Y:S05]  /*01f0*/  @P0 BRA `(.L_x_1) ;  /* 0xfffffffc00d80947 */ /* 0x000fea000383ffff */
.L_x_0:
[----:B-1----:R-:W1:Y:S01]  /*0200*/  LDS R5, [UR4] ;  /* 0x00000004ff057984 */ /* 0x002e620008000800 */
[----:B0-----:R-:W0:Y:S08]  /*0210*/  LDC.64 R6, c[0x0][0x398] ;  /* 0x0000e600ff067b82 */ /* 0x001e300000000a00 */
[----:B------:R-:W2:Y:S01]  /*0220*/  LDC.64 R2, c[0x0][0x390] ;  /* 0x0000e400ff027b82 */ /* 0x000ea20000000a00 */
[----:B0-----:R-:W-:-:S04]  /*0230*/  IMAD R7, R6, UR9, R7 ;  /* 0x0000000906077c24 */ /* 0x001fc8000f8e0207 */
[----:B--2---:R-:W-:-:S05]  /*0240*/  IMAD.WIDE R2, R7, 0x4, R2 ;  /* 0x0000000407027825 */ /* 0x004fca00078e0202 */
[----:B-1----:R-:W-:Y:S01]  /*0250*/  STG.E desc[UR6][R2.64], R5 ;  /* 0x0000000502007986 */ /* 0x002fe2000c101906 */
[----:B------:R-:W-:Y:S05]  /*0260*/  EXIT ;  /* 0x000000000000794d */ /* 0x000fea0003800000 */
.L_x_2:
[----:B------:R-:W-:-:S00]  /*0270*/  BRA `(.L_x_2) ;  /* 0xfffffffc00fc7947 */ /* 0x000fc0000383ffff */
[----:B------:R-:W-:-:S00]  /*0280*/  NOP ;  /* 0x0000000000007918 */ /* 0x000fc00000000000 */
[----:B------:R-:W-:-:S00]  /*0290*/  NOP ;  /* 0x0000000000007918 */ /* 0x000fc00000000000 */
[----:B------:R-:W-:-:S00]  /*02a0*/  NOP ;  /* 0x0000000000007918 */ /* 0x000fc00000000000 */
[----:B------:R-:W-:-:S00]  /*02b0*/  NOP ;  /* 0x0000000000007918 */ /* 0x000fc00000000000 */
[----:B------:R-:W-:-:S00]  /*02c0*/  NOP ;  /* 0x0000000000007918 */ /* 0x000fc00000000000 */
[----:B------:R-:W-:-:S00]  /*02d0*/  NOP ;  /* 0x0000000000007918 */ /* 0x000fc00000000000 */
[----:B------:R-:W-:-:S00]  /*02e0*/  NOP ;  /* 0x0000000000007918 */ /* 0x000fc00000000000 */
[----:B------:R-:W-:-:S00]  /*02f0*/  NOP ;  /* 0x0000000000007918 */ /* 0x000fc00000000000 */
.L_x_3:


//--------------------- .nv.shared._Z6kernelPfS_S_iii --------------------------
	.section	.nv.shared._Z6kernelPfS_S_iii,"aw",@nobits
	.sectionflags	@""
	.align	4
.nv.shared._Z6kernelPfS_S_iii:
	.zero		1040


//--------------------- .nv.shared.reserved.0     --------------------------
	.section	.nv.shared.reserved.0,"aw",@nobits
	.weak		__nv_reservedSMEM_offset_0_alias
	.size		__nv_reservedSMEM_offset_0_alias, 0, 64
	.other		__nv_reservedSMEM_offset_0_alias,@"STO_CUDA_RESERVED_SHARED STV_DEFAULT"
__nv_reservedSMEM_offset_0_alias:
	.zero		0
	.zero		64


//--------------------- .nv.constant0._Z6kernelPfS_S_iii --------------------------
	.section	.nv.constant0._Z6kernelPfS_S_iii,"a",@progbits
	.sectionflags	@""
	.align	4
.nv.constant0._Z6kernelPfS_S_iii:
	.zero		932


//--------------------- SYMBOLS --------------------------

	.type		.nv.reservedSmem.offset0,@object
	.size		.nv.reservedSmem.offset0,0x4
	.type		.nv.reservedSmem.cap,@object
	.size		.nv.reservedSmem.cap,0x4
